//
// Generated by NVIDIA NVVM Compiler
//
// Compiler Build ID: CL-36424714
// Cuda compilation tools, release 13.0, V13.0.88
// Based on NVVM 20.0.0
//

.version 9.0
.target sm_100
.address_size 64

	// .globl	sum_absolute_error
// _ZZ18sum_absolute_errorE10sharedData has been demoted

.visible .entry sum_absolute_error(
	.param .u64 .ptr .align 1 sum_absolute_error_param_0,
	.param .u64 .ptr .align 1 sum_absolute_error_param_1,
	.param .u64 .ptr .align 1 sum_absolute_error_param_2,
	.param .u32 sum_absolute_error_param_3,
	.param .f32 sum_absolute_error_param_4
)
{
	.reg .pred 	%p<28>;
	.reg .b32 	%r<30>;
	.reg .b32 	%f<86>;
	.reg .b64 	%rd<12>;
	// demoted variable
	.shared .align 4 .b8 _ZZ18sum_absolute_errorE10sharedData[4096];
	ld.param.u64 	%rd1, [sum_absolute_error_param_0];
	ld.param.u64 	%rd2, [sum_absolute_error_param_1];
	ld.param.u64 	%rd3, [sum_absolute_error_param_2];
	ld.param.u32 	%r8, [sum_absolute_error_param_3];
	ld.param.f32 	%f10, [sum_absolute_error_param_4];
	mov.u32 	%r1, %ctaid.y;
	mov.u32 	%r2, %tid.x;
	mov.u32 	%r29, %ntid.x;
	mov.u32 	%r9, %ctaid.x;
	mad.lo.s32 	%r10, %r29, %r9, %r2;
	mad.lo.s32 	%r4, %r8, %r1, %r10;
	setp.ge.s32 	%p1, %r10, %r8;
	mov.f32 	%f85, 0f00000000;
	@%p1 bra 	$L__BB0_10;
	cvta.to.global.u64 	%rd4, %rd1;
	cvta.to.global.u64 	%rd5, %rd2;
	mul.wide.s32 	%rd6, %r4, 4;
	add.s64 	%rd7, %rd4, %rd6;
	ld.global.f32 	%f12, [%rd7];
	add.s64 	%rd8, %rd5, %rd6;
	ld.global.f32 	%f13, [%rd8];
	sub.f32 	%f14, %f12, %f13;
	abs.f32 	%f1, %f14;
	setp.eq.f32 	%p2, %f10, 0f3F800000;
	mov.f32 	%f84, 0f3F800000;
	mov.f32 	%f85, %f1;
	@%p2 bra 	$L__BB0_10;
	mul.f32 	%f16, %f10, 0f3F000000;
	cvt.rzi.f32.f32 	%f17, %f16;
	add.f32 	%f18, %f17, %f17;
	sub.f32 	%f19, %f10, %f18;
	abs.f32 	%f2, %f19;
	abs.f32 	%f3, %f1;
	setp.lt.f32 	%p3, %f3, 0f00800000;
	mul.f32 	%f20, %f3, 0f4B800000;
	selp.f32 	%f21, %f20, %f3, %p3;
	selp.f32 	%f22, 0fC1C00000, 0f00000000, %p3;
	mov.b32 	%r11, %f21;
	add.s32 	%r12, %r11, -1060439283;
	and.b32  	%r13, %r12, -8388608;
	sub.s32 	%r14, %r11, %r13;
	mov.b32 	%f23, %r14;
	cvt.rn.f32.s32 	%f24, %r13;
	fma.rn.f32 	%f25, %f24, 0f34000000, %f22;
	add.f32 	%f26, %f23, 0fBF800000;
	add.f32 	%f27, %f23, 0f3F800000;
	rcp.approx.ftz.f32 	%f28, %f27;
	add.f32 	%f29, %f26, %f26;
	mul.f32 	%f30, %f29, %f28;
	mul.f32 	%f31, %f30, %f30;
	sub.f32 	%f32, %f26, %f30;
	add.f32 	%f33, %f32, %f32;
	neg.f32 	%f34, %f30;
	fma.rn.f32 	%f35, %f34, %f26, %f33;
	mul.rn.f32 	%f36, %f28, %f35;
	fma.rn.f32 	%f37, %f31, 0f3A2C32E4, 0f3B52E7DB;
	fma.rn.f32 	%f38, %f37, %f31, 0f3C93BB73;
	fma.rn.f32 	%f39, %f38, %f31, 0f3DF6384F;
	mul.rn.f32 	%f40, %f39, %f31;
	fma.rn.f32 	%f41, %f30, 0f3FB8AA3B, %f25;
	sub.f32 	%f42, %f25, %f41;
	fma.rn.f32 	%f43, %f30, 0f3FB8AA3B, %f42;
	fma.rn.f32 	%f44, %f36, 0f3FB8AA3B, %f43;
	fma.rn.f32 	%f45, %f30, 0f32A55E34, %f44;
	mul.f32 	%f46, %f40, 0f40400000;
	fma.rn.f32 	%f47, %f46, %f36, %f45;
	fma.rn.f32 	%f48, %f40, %f30, %f47;
	add.rn.f32 	%f49, %f41, %f48;
	neg.f32 	%f50, %f41;
	add.rn.f32 	%f51, %f49, %f50;
	neg.f32 	%f52, %f51;
	add.rn.f32 	%f53, %f48, %f52;
	mul.rn.f32 	%f54, %f49, %f10;
	neg.f32 	%f55, %f54;
	fma.rn.f32 	%f56, %f49, %f10, %f55;
	fma.rn.f32 	%f57, %f53, %f10, %f56;
	cvt.rni.f32.f32 	%f58, %f54;
	sub.f32 	%f59, %f54, %f58;
	add.f32 	%f60, %f59, %f57;
	fma.rn.f32 	%f61, %f60, 0f391FCB8E, 0f3AAF85ED;
	fma.rn.f32 	%f62, %f61, %f60, 0f3C1D9856;
	fma.rn.f32 	%f63, %f62, %f60, 0f3D6357BB;
	fma.rn.f32 	%f64, %f63, %f60, 0f3E75FDEC;
	fma.rn.f32 	%f65, %f64, %f60, 0f3F317218;
	fma.rn.f32 	%f66, %f65, %f60, 0f3F800000;
	cvt.rzi.s32.f32 	%r15, %f58;
	setp.gt.f32 	%p4, %f58, 0f00000000;
	selp.b32 	%r16, 0, -2097152000, %p4;
	add.s32 	%r17, %r16, 2130706432;
	mov.b32 	%f67, %r17;
	mul.f32 	%f68, %f66, %f67;
	shl.b32 	%r18, %r15, 23;
	sub.s32 	%r19, %r18, %r16;
	mov.b32 	%f69, %r19;
	mul.f32 	%f70, %f68, %f69;
	abs.f32 	%f71, %f54;
	setp.gt.f32 	%p5, %f71, 0f43180000;
	setp.lt.f32 	%p6, %f54, 0f00000000;
	selp.f32 	%f72, 0f00000000, 0f7F800000, %p6;
	selp.f32 	%f4, %f72, %f70, %p5;
	setp.eq.f32 	%p7, %f1, 0f3F800000;
	setp.eq.f32 	%p8, %f10, 0f00000000;
	or.pred  	%p9, %p8, %p7;
	mov.f32 	%f85, %f84;
	@%p9 bra 	$L__BB0_10;
	setp.num.f32 	%p10, %f3, %f3;
	abs.f32 	%f73, %f10;
	setp.num.f32 	%p11, %f73, %f73;
	and.pred  	%p12, %p10, %p11;
	@%p12 bra 	$L__BB0_5;
	add.rn.f32 	%f85, %f1, %f10;
	bra.uni 	$L__BB0_10;
$L__BB0_5:
	setp.neu.f32 	%p13, %f1, 0f00000000;
	setp.neu.f32 	%p14, %f3, 0f7F800000;
	and.pred  	%p15, %p13, %p14;
	@%p15 bra 	$L__BB0_7;
	setp.neu.f32 	%p22, %f2, 0f3F800000;
	add.f32 	%f78, %f1, %f1;
	mov.b32 	%r20, %f78;
	setp.lt.f32 	%p23, %f10, 0f00000000;
	xor.b32  	%r21, %r20, 2139095040;
	selp.b32 	%r22, %r21, %r20, %p23;
	and.b32  	%r23, %r22, 2147483647;
	selp.b32 	%r24, %r23, %r22, %p22;
	mov.b32 	%f85, %r24;
	bra.uni 	$L__BB0_10;
$L__BB0_7:
	setp.eq.f32 	%p16, %f1, 0fBF800000;
	setp.eq.f32 	%p17, %f73, 0f7F800000;
	and.pred  	%p18, %p16, %p17;
	mov.f32 	%f85, %f84;
	@%p18 bra 	$L__BB0_10;
	setp.geu.f32 	%p19, %f1, 0f00000000;
	mov.f32 	%f85, %f4;
	@%p19 bra 	$L__BB0_10;
	setp.neu.f32 	%p20, %f2, 0f3F800000;
	neg.f32 	%f75, %f4;
	selp.f32 	%f76, %f4, %f75, %p20;
	cvt.rmi.f32.f32 	%f77, %f10;
	setp.neu.f32 	%p21, %f10, %f77;
	selp.f32 	%f85, 0f7FFFFFFF, %f76, %p21;
$L__BB0_10:
	shl.b32 	%r25, %r2, 2;
	mov.u32 	%r26, _ZZ18sum_absolute_errorE10sharedData;
	add.s32 	%r5, %r26, %r25;
	st.shared.f32 	[%r5], %f85;
	bar.sync 	0;
	setp.lt.u32 	%p24, %r29, 2;
	@%p24 bra 	$L__BB0_14;
$L__BB0_11:
	shr.u32 	%r7, %r29, 1;
	setp.ge.u32 	%p25, %r2, %r7;
	@%p25 bra 	$L__BB0_13;
	shl.b32 	%r27, %r7, 2;
	add.s32 	%r28, %r5, %r27;
	ld.shared.f32 	%f79, [%r28];
	ld.shared.f32 	%f80, [%r5];
	add.f32 	%f81, %f79, %f80;
	st.shared.f32 	[%r5], %f81;
$L__BB0_13:
	bar.sync 	0;
	setp.gt.u32 	%p26, %r29, 3;
	mov.u32 	%r29, %r7;
	@%p26 bra 	$L__BB0_11;
$L__BB0_14:
	setp.ne.s32 	%p27, %r2, 0;
	@%p27 bra 	$L__BB0_16;
	cvta.to.global.u64 	%rd9, %rd3;
	mul.wide.u32 	%rd10, %r1, 4;
	add.s64 	%rd11, %rd9, %rd10;
	ld.shared.f32 	%f82, [_ZZ18sum_absolute_errorE10sharedData];
	atom.global.add.f32 	%f83, [%rd11], %f82;
$L__BB0_16:
	ret;

}


// ===== COMPILED SASS (sm_100) =====

	.target	sm_100

	.elftype	@"ET_EXEC"


//--------------------- .note.nv.tkinfo           --------------------------
	.section	.note.nv.tkinfo,"",@"SHT_NOTE"
	.sectionflags	@"SHF_NOTE_NV_TKINFO"
	.tkinfo
        /*0018*/ 	.word	0x00000002
        /*0030*/ 	.string	""
        /*0030*/ 	.string	"ptxas"
        /*0030*/ 	.string	"Cuda compilation tools, release 13.0, V13.0.88"
        /*0030*/ 	.string	"Build cuda_13.0.r13.0/compiler.36424714_0"
        /*0030*/ 	.string	"-arch sm_100 -m 64 "



//--------------------- .note.nv.cuinfo           --------------------------
	.section	.note.nv.cuinfo,"",@"SHT_NOTE"
	.sectionflags	@"SHF_NOTE_NV_CUINFO"
        /*0018*/ 	.short	0x0002
        /*001a*/ 	.short	0x0064
        /*001c*/ 	.short	0x0082
	.zero		2


//--------------------- .nv.info                  --------------------------
	.section	.nv.info,"",@"SHT_CUDA_INFO"
	.align	4


	//----- nvinfo : EIATTR_REGCOUNT
	.align		4
        /*0000*/ 	.byte	0x04, 0x2f
        /*0002*/ 	.short	(.L_1 - .L_0)
	.align		4
.L_0:
        /*0004*/ 	.word	index@(sum_absolute_error)
        /*0008*/ 	.word	0x00000011


	//----- nvinfo : EIATTR_FRAME_SIZE
	.align		4
.L_1:
        /*000c*/ 	.byte	0x04, 0x11
        /*000e*/ 	.short	(.L_3 - .L_2)
	.align		4
.L_2:
        /*0010*/ 	.word	index@(sum_absolute_error)
        /*0014*/ 	.word	0x00000000


	//----- nvinfo : EIATTR_MIN_STACK_SIZE
	.align		4
.L_3:
        /*0018*/ 	.byte	0x04, 0x12
        /*001a*/ 	.short	(.L_5 - .L_4)
	.align		4
.L_4:
        /*001c*/ 	.word	index@(sum_absolute_error)
        /*0020*/ 	.word	0x00000000
.L_5:


//--------------------- .nv.compat                --------------------------
	.section	.nv.compat,"",@"SHT_CUDA_COMPAT_INFO"
	.align	4
        /*0000*/ 	.byte	0x02, 0x09, 0x00, 0x00, 0x02, 0x02, 0x01, 0x00, 0x02, 0x05, 0x05, 0x00, 0x03, 0x07, 0x01, 0x01
        /*0010*/ 	.byte	0x02, 0x03, 0x00, 0x00, 0x02, 0x06, 0x01, 0x00, 0x04, 0x0b, 0x08, 0x00, 0x01, 0x00, 0x00, 0x00
        /*0020*/ 	.byte	0x00, 0x00, 0x00, 0x00


//--------------------- .nv.info.sum_absolute_error --------------------------
	.section	.nv.info.sum_absolute_error,"",@"SHT_CUDA_INFO"
	.sectionflags	@""
	.align	4


	//----- nvinfo : EIATTR_CUDA_API_VERSION
	.align		4
        /*0000*/ 	.byte	0x04, 0x37
        /*0002*/ 	.short	(.L_7 - .L_6)
.L_6:
        /*0004*/ 	.word	0x00000082


	//----- nvinfo : EIATTR_KPARAM_INFO
	.align		4
.L_7:
        /*0008*/ 	.byte	0x04, 0x17
        /*000a*/ 	.short	(.L_9 - .L_8)
.L_8:
        /*000c*/ 	.word	0x00000000
        /*0010*/ 	.short	0x0004
        /*0012*/ 	.short	0x001c
        /*0014*/ 	.byte	0x00, 0xf0, 0x11, 0x00


	//----- nvinfo : EIATTR_KPARAM_INFO
	.align		4
.L_9:
        /*0018*/ 	.byte	0x04, 0x17
        /*001a*/ 	.short	(.L_11 - .L_10)
.L_10:
        /*001c*/ 	.word	0x00000000
        /*0020*/ 	.short	0x0003
        /*0022*/ 	.short	0x0018
        /*0024*/ 	.byte	0x00, 0xf0, 0x11, 0x00


	//----- nvinfo : EIATTR_KPARAM_INFO
	.align		4
.L_11:
        /*0028*/ 	.byte	0x04, 0x17
        /*002a*/ 	.short	(.L_13 - .L_12)
.L_12:
        /*002c*/ 	.word	0x00000000
        /*0030*/ 	.short	0x0002
        /*0032*/ 	.short	0x0010
        /*0034*/ 	.byte	0x00, 0xf5, 0x21, 0x00


	//----- nvinfo : EIATTR_KPARAM_INFO
	.align		4
.L_13:
        /*0038*/ 	.byte	0x04, 0x17
        /*003a*/ 	.short	(.L_15 - .L_14)
.L_14:
        /*003c*/ 	.word	0x00000000
        /*0040*/ 	.short	0x0001
        /*0042*/ 	.short	0x0008
        /*0044*/ 	.byte	0x00, 0xf5, 0x21, 0x00


	//----- nvinfo : EIATTR_KPARAM_INFO
	.align		4
.L_15:
        /*0048*/ 	.byte	0x04, 0x17
        /*004a*/ 	.short	(.L_17 - .L_16)
.L_16:
        /*004c*/ 	.word	0x00000000
        /*0050*/ 	.short	0x0000
        /*0052*/ 	.short	0x0000
        /*0054*/ 	.byte	0x00, 0xf5, 0x21, 0x00


	//----- nvinfo : EIATTR_SPARSE_MMA_MASK
	.align		4
.L_17:
        /*0058*/ 	.byte	0x03, 0x50
        /*005a*/ 	.short	0x0000


	//----- nvinfo : EIATTR_MAXREG_COUNT
	.align		4
        /*005c*/ 	.byte	0x03, 0x1b
        /*005e*/ 	.short	0x00ff


	//----- nvinfo : EIATTR_NUM_BARRIERS
	.align		4
        /*0060*/ 	.byte	0x02, 0x4c
        /*0062*/ 	.byte	0x01
	.zero		1


	//----- nvinfo : EIATTR_MERCURY_ISA_VERSION
	.align		4
        /*0064*/ 	.byte	0x03, 0x5f
        /*0066*/ 	.short	0x0101


	//----- nvinfo : EIATTR_VRC_CTA_INIT_COUNT
	.align		4
        /*0068*/ 	.byte	0x02, 0x4a
	.zero		1
	.zero		1


	//----- nvinfo : EIATTR_EXIT_INSTR_OFFSETS
	.align		4
        /*006c*/ 	.byte	0x04, 0x1c
        /*006e*/ 	.short	(.L_19 - .L_18)


	//   ....[0]....
.L_18:
        /*0070*/ 	.word	0x00000870


	//   ....[1]....
        /*0074*/ 	.word	0x000008f0


	//----- nvinfo : EIATTR_CRS_STACK_SIZE
	.align		4
.L_19:
        /*0078*/ 	.byte	0x04, 0x1e
        /*007a*/ 	.short	(.L_21 - .L_20)
.L_20:
        /*007c*/ 	.word	0x00000000


	//----- nvinfo : EIATTR_CBANK_PARAM_SIZE
	.align		4
.L_21:
        /*0080*/ 	.byte	0x03, 0x19
        /*0082*/ 	.short	0x0020


	//----- nvinfo : EIATTR_PARAM_CBANK
	.align		4
        /*0084*/ 	.byte	0x04, 0x0a
        /*0086*/ 	.short	(.L_23 - .L_22)
	.align		4
.L_22:
        /*0088*/ 	.word	index@(.nv.constant0.sum_absolute_error)
        /*008c*/ 	.short	0x0380
        /*008e*/ 	.short	0x0020


	//----- nvinfo : EIATTR_SW_WAR
	.align		4
.L_23:
        /*0090*/ 	.byte	0x04, 0x36
        /*0092*/ 	.short	(.L_25 - .L_24)
.L_24:
        /*0094*/ 	.word	0x00000008
.L_25:


//--------------------- .nv.callgraph             --------------------------
	.section	.nv.callgraph,"",@"SHT_CUDA_CALLGRAPH"
	.align	4
	.sectionentsize	8
	.align		4
        /*0000*/ 	.word	0x00000000
	.align		4
        /*0004*/ 	.word	0xffffffff
	.align		4
        /*0008*/ 	.word	0x00000000
	.align		4
        /*000c*/ 	.word	0xfffffffe
	.align		4
        /*0010*/ 	.word	0x00000000
	.align		4
        /*0014*/ 	.word	0xfffffffd
	.align		4
        /*0018*/ 	.word	0x00000000
	.align		4
        /*001c*/ 	.word	0xfffffffc


//--------------------- .text.sum_absolute_error  --------------------------
	.section	.text.sum_absolute_error,"ax",@progbits
	.align	128
        .global         sum_absolute_error
        .type           sum_absolute_error,@function
        .size           sum_absolute_error,(.L_x_5 - sum_absolute_error)
        .other          sum_absolute_error,@"STO_CUDA_ENTRY STV_DEFAULT"
sum_absolute_error:
.text.sum_absolute_error:
[----:B------:R-:W-:Y:S01]  /*0000*/  LDC R1, c[0x0][0x37c] ;  /* 0x0000df00ff017b82 */ /* 0x000fe20000000800 */
[----:B------:R-:W0:Y:S01]  /*0010*/  S2R R2, SR_TID.X ;  /* 0x0000000000027919 */ /* 0x000e220000002100 */
[----:B------:R-:W1:Y:S01]  /*0020*/  LDCU UR4, c[0x0][0x360] ;  /* 0x00006c00ff0477ac */ /* 0x000e620008000800 */
[----:B------:R-:W-:Y:S01]  /*0030*/  BSSY.RECONVERGENT B0, `(.L_x_0) ;  /* 0x000006f000007945 */ /* 0x000fe20003800200 */
[----:B------:R-:W-:Y:S01]  /*0040*/  HFMA2 R10, -RZ, RZ, 0, 0 ;  /* 0x00000000ff0a7431 */ /* 0x000fe200000001ff */
[----:B------:R-:W0:Y:S01]  /*0050*/  S2R R5, SR_CTAID.X ;  /* 0x0000000000057919 */ /* 0x000e220000002500 */
[----:B------:R-:W2:Y:S01]  /*0060*/  LDCU UR5, c[0x0][0x398] ;  /* 0x00007300ff0577ac */ /* 0x000ea20008000800 */
[----:B------:R-:W3:Y:S01]  /*0070*/  S2R R0, SR_CTAID.Y ;  /* 0x0000000000007919 */ /* 0x000ee20000002600 */
[----:B------:R-:W4:Y:S01]  /*0080*/  LDCU.64 UR6, c[0x0][0x358] ;  /* 0x00006b00ff0677ac */ /* 0x000f220008000a00 */
[----:B-1----:R-:W-:Y:S01]  /*0090*/  MOV R3, UR4 ;  /* 0x0000000400037c02 */ /* 0x002fe20008000f00 */
[----:B0-----:R-:W-:-:S05]  /*00a0*/  IMAD R5, R5, UR4, R2 ;  /* 0x0000000405057c24 */ /* 0x001fca000f8e0202 */
[----:B--2---:R-:W-:Y:S01]  /*00b0*/  ISETP.GE.AND P0, PT, R5, UR5, PT ;  /* 0x0000000505007c0c */ /* 0x004fe2000bf06270 */
[----:B---3--:R-:W-:-:S12]  /*00c0*/  IMAD R5, R0, UR5, R5 ;  /* 0x0000000500057c24 */ /* 0x008fd8000f8e0205 */
[----:B----4-:R-:W-:Y:S05]  /*00d0*/  @P0 BRA `(.L_x_1) ;  /* 0x0000000400900947 */ /* 0x010fea0003800000 */
[----:B------:R-:W0:Y:S08]  /*00e0*/  LDC.64 R8, c[0x0][0x388] ;  /* 0x0000e200ff087b82 */ /* 0x000e300000000a00 */
[----:B------:R-:W1:Y:S08]  /*00f0*/  LDC.64 R6, c[0x0][0x380] ;  /* 0x0000e000ff067b82 */ /* 0x000e700000000a00 */
[----:B------:R-:W2:Y:S01]  /*0100*/  LDC R4, c[0x0][0x39c] ;  /* 0x0000e700ff047b82 */ /* 0x000ea20000000800 */
[----:B0-----:R-:W-:-:S06]  /*0110*/  IMAD.WIDE R8, R5, 0x4, R8 ;  /* 0x0000000405087825 */ /* 0x001fcc00078e0208 */
[----:B------:R-:W3:Y:S01]  /*0120*/  LDG.E R8, desc[UR6][R8.64] ;  /* 0x0000000608087981 */ /* 0x000ee2000c1e1900 */
[----:B-1----:R-:W-:-:S05]  /*0130*/  IMAD.WIDE R6, R5, 0x4, R6 ;  /* 0x0000000405067825 */ /* 0x002fca00078e0206 */
[----:B------:R-:W3:Y:S01]  /*0140*/  LDG.E R5, desc[UR6][R6.64] ;  /* 0x0000000606057981 */ /* 0x000ee2000c1e1900 */
[----:B--2---:R-:W-:Y:S01]  /*0150*/  FSETP.NEU.AND P0, PT, R4, 1, PT ;  /* 0x3f8000000400780b */ /* 0x004fe20003f0d000 */
[----:B---3--:R-:W-:-:S04]  /*0160*/  FADD R5, R5, -R8 ;  /* 0x8000000805057221 */ /* 0x008fc80000000000 */
[----:B------:R-:W-:-:S08]  /*0170*/  FADD R10, |R5|, -RZ ;  /* 0x800000ff050a7221 */ /* 0x000fd00000000200 */
[----:B------:R-:W-:Y:S05]  /*0180*/  @!P0 BRA `(.L_x_1) ;  /* 0x0000000400648947 */ /* 0x000fea0003800000 */
[C---:B------:R-:W-:Y:S01]  /*0190*/  FMUL R6, |R5|.reuse, 16777216 ;  /* 0x4b80000005067820 */ /* 0x040fe20000400200 */
[----:B------:R-:W-:Y:S02]  /*01a0*/  FSETP.GEU.AND P0, PT, |R5|, 1.175494350822287508e-38, PT ;  /* 0x008000000500780b */ /* 0x000fe40003f0e200 */
[----:B------:R-:W-:Y:S02]  /*01b0*/  MOV R14, 0x3a2c32e4 ;  /* 0x3a2c32e4000e7802 */ /* 0x000fe40000000f00 */
[----:B------:R-:W-:-:S04]  /*01c0*/  FSEL R6, R6, |R5|, !P0 ;  /* 0x4000000506067208 */ /* 0x000fc80004000000 */
[----:B------:R-:W-:-:S04]  /*01d0*/  IADD3 R7, PT, PT, R6, -0x3f3504f3, RZ ;  /* 0xc0cafb0d06077810 */ /* 0x000fc80007ffe0ff */
[----:B------:R-:W-:-:S04]  /*01e0*/  LOP3.LUT R7, R7, 0xff800000, RZ, 0xc0, !PT ;  /* 0xff80000007077812 */ /* 0x000fc800078ec0ff */
[-C--:B------:R-:W-:Y:S02]  /*01f0*/  IADD3 R6, PT, PT, R6, -R7.reuse, RZ ;  /* 0x8000000706067210 */ /* 0x080fe40007ffe0ff */
[----:B------:R-:W-:-:S03]  /*0200*/  I2FP.F32.S32 R7, R7 ;  /* 0x0000000700077245 */ /* 0x000fc60000201400 */
[C---:B------:R-:W-:Y:S01]  /*0210*/  FADD R9, R6.reuse, 1 ;  /* 0x3f80000006097421 */ /* 0x040fe20000000000 */
[----:B------:R-:W-:Y:S01]  /*0220*/  FADD R8, R6, -1 ;  /* 0xbf80000006087421 */ /* 0x000fe20000000000 */
[----:B------:R-:W-:-:S03]  /*0230*/  FSEL R6, RZ, -24, P0 ;  /* 0xc1c00000ff067808 */ /* 0x000fc60000000000 */
[----:B------:R-:W-:Y:S01]  /*0240*/  FADD R10, R8, R8 ;  /* 0x00000008080a7221 */ /* 0x000fe20000000000 */
[----:B------:R-:W0:Y:S01]  /*0250*/  MUFU.RCP R9, R9 ;  /* 0x0000000900097308 */ /* 0x000e220000001000 */
[----:B------:R-:W-:Y:S02]  /*0260*/  FFMA R7, R7, 1.1920928955078125e-07, R6 ;  /* 0x3400000007077823 */ /* 0x000fe40000000006 */
[----:B0-----:R-:W-:-:S04]  /*0270*/  FMUL R10, R9, R10 ;  /* 0x0000000a090a7220 */ /* 0x001fc80000400000 */
[----:B------:R-:W-:Y:S01]  /*0280*/  FADD R12, R8, -R10 ;  /* 0x8000000a080c7221 */ /* 0x000fe20000000000 */
[C---:B------:R-:W-:Y:S01]  /*0290*/  FMUL R11, R10.reuse, R10 ;  /* 0x0000000a0a0b7220 */ /* 0x040fe20000400000 */
[----:B------:R-:W-:Y:S02]  /*02a0*/  FFMA R6, R10, 1.4426950216293334961, R7 ;  /* 0x3fb8aa3b0a067823 */ /* 0x000fe40000000007 */
[----:B------:R-:W-:Y:S01]  /*02b0*/  FADD R13, R12, R12 ;  /* 0x0000000c0c0d7221 */ /* 0x000fe20000000000 */
[----:B------:R-:W-:Y:S01]  /*02c0*/  FFMA R12, R11, R14, 0.0032181653659790754318 ;  /* 0x3b52e7db0b0c7423 */ /* 0x000fe2000000000e */
[----:B------:R-:W-:Y:S02]  /*02d0*/  FADD R7, R7, -R6 ;  /* 0x8000000607077221 */ /* 0x000fe40000000000 */
[----:B------:R-:W-:Y:S01]  /*02e0*/  FFMA R8, R8, -R10, R13 ;  /* 0x8000000a08087223 */ /* 0x000fe2000000000d */
[----:B------:R-:W-:Y:S01]  /*02f0*/  FFMA R12, R11, R12, 0.018033718690276145935 ;  /* 0x3c93bb730b0c7423 */ /* 0x000fe2000000000c */
[----:B------:R-:W-:-:S02]  /*0300*/  FFMA R7, R10, 1.4426950216293334961, R7 ;  /* 0x3fb8aa3b0a077823 */ /* 0x000fc40000000007 */
[----:B------:R-:W-:Y:S01]  /*0310*/  FMUL R8, R9, R8 ;  /* 0x0000000809087220 */ /* 0x000fe20000400000 */
[----:B------:R-:W-:-:S03]  /*0320*/  FFMA R12, R11, R12, 0.12022458761930465698 ;  /* 0x3df6384f0b0c7423 */ /* 0x000fc6000000000c */
[----:B------:R-:W-:Y:S01]  /*0330*/  FFMA R7, R8, 1.4426950216293334961, R7 ;  /* 0x3fb8aa3b08077823 */ /* 0x000fe20000000007 */
[----:B------:R-:W-:-:S03]  /*0340*/  FMUL R11, R11, R12 ;  /* 0x0000000c0b0b7220 */ /* 0x000fc60000400000 */
[----:B------:R-:W-:Y:S01]  /*0350*/  FFMA R7, R10, 1.9251366722983220825e-08, R7 ;  /* 0x32a55e340a077823 */ /* 0x000fe20000000007 */
[----:B------:R-:W-:-:S04]  /*0360*/  FMUL R9, R11, 3 ;  /* 0x404000000b097820 */ /* 0x000fc80000400000 */
[----:B------:R-:W-:-:S04]  /*0370*/  FFMA R8, R8, R9, R7 ;  /* 0x0000000908087223 */ /* 0x000fc80000000007 */
[----:B------:R-:W-:-:S04]  /*0380*/  FFMA R11, R10, R11, R8 ;  /* 0x0000000b0a0b7223 */ /* 0x000fc80000000008 */
[----:B------:R-:W-:-:S04]  /*0390*/  FADD R7, R6, R11 ;  /* 0x0000000b06077221 */ /* 0x000fc80000000000 */
[----:B------:R-:W-:Y:S01]  /*03a0*/  FMUL R8, R7, R4 ;  /* 0x0000000407087220 */ /* 0x000fe20000400000 */
[----:B------:R-:W-:-:S03]  /*03b0*/  FADD R6, -R6, R7 ;  /* 0x0000000706067221 */ /* 0x000fc60000000100 */
[----:B------:R-:W0:Y:S01]  /*03c0*/  FRND R9, R8 ;  /* 0x0000000800097307 */ /* 0x000e220000201000 */
[----:B------:R-:W-:Y:S01]  /*03d0*/  FADD R11, R11, -R6 ;  /* 0x800000060b0b7221 */ /* 0x000fe20000000000 */
[-C--:B------:R-:W-:Y:S01]  /*03e0*/  FFMA R6, R7, R4.reuse, -R8 ;  /* 0x0000000407067223 */ /* 0x080fe20000000808 */
[C---:B------:R-:W-:Y:S02]  /*03f0*/  FSETP.GT.AND P1, PT, |R8|.reuse, 152, PT ;  /* 0x431800000800780b */ /* 0x040fe40003f24200 */
[C---:B------:R-:W-:Y:S01]  /*0400*/  FSETP.GEU.AND P2, PT, R8.reuse, RZ, PT ;  /* 0x000000ff0800720b */ /* 0x040fe20003f4e000 */
[----:B------:R-:W-:Y:S01]  /*0410*/  FFMA R6, R11, R4, R6 ;  /* 0x000000040b067223 */ /* 0x000fe20000000006 */
[----:B------:R-:W-:Y:S01]  /*0420*/  HFMA2 R11, -RZ, RZ, 0.64013671875, -15.109375 ;  /* 0x391fcb8eff0b7431 */ /* 0x000fe200000001ff */
[----:B------:R-:W1:Y:S01]  /*0430*/  F2I.NTZ R10, R8 ;  /* 0x00000008000a7305 */ /* 0x000e620000203100 */
[----:B0-----:R-:W-:Y:S01]  /*0440*/  FADD R7, R8, -R9 ;  /* 0x8000000908077221 */ /* 0x001fe20000000000 */
[----:B------:R-:W-:-:S03]  /*0450*/  FSETP.GT.AND P0, PT, R9, RZ, PT ;  /* 0x000000ff0900720b */ /* 0x000fc60003f04000 */
[----:B------:R-:W-:Y:S01]  /*0460*/  FADD R6, R6, R7 ;  /* 0x0000000706067221 */ /* 0x000fe20000000000 */
[----:B------:R-:W-:Y:S02]  /*0470*/  SEL R9, RZ, 0x83000000, P0 ;  /* 0x83000000ff097807 */ /* 0x000fe40000000000 */
[----:B------:R-:W-:Y:S01]  /*0480*/  FSETP.NEU.AND P0, PT, |R5|, 1, PT ;  /* 0x3f8000000500780b */ /* 0x000fe20003f0d200 */
[----:B------:R-:W-:Y:S01]  /*0490*/  FFMA R7, R6, R11, 0.0013391353422775864601 ;  /* 0x3aaf85ed06077423 */ /* 0x000fe2000000000b */
[----:B------:R-:W-:Y:S02]  /*04a0*/  IADD3 R12, PT, PT, R9, 0x7f000000, RZ ;  /* 0x7f000000090c7810 */ /* 0x000fe40007ffe0ff */
[----:B------:R-:W-:Y:S01]  /*04b0*/  FSETP.EQ.OR P0, PT, R4, RZ, !P0 ;  /* 0x000000ff0400720b */ /* 0x000fe20004702400 */
[----:B------:R-:W-:Y:S01]  /*04c0*/  FFMA R7, R6, R7, 0.0096188392490148544312 ;  /* 0x3c1d985606077423 */ /* 0x000fe20000000007 */
[----:B-1----:R-:W-:-:S03]  /*04d0*/  LEA R10, R10, -R9, 0x17 ;  /* 0x800000090a0a7211 */ /* 0x002fc600078eb8ff */
[----:B------:R-:W-:-:S04]  /*04e0*/  FFMA R7, R6, R7, 0.055503588169813156128 ;  /* 0x3d6357bb06077423 */ /* 0x000fc80000000007 */
[----:B------:R-:W-:-:S04]  /*04f0*/  FFMA R7, R6, R7, 0.24022644758224487305 ;  /* 0x3e75fdec06077423 */ /* 0x000fc80000000007 */
[----:B------:R-:W-:-:S04]  /*0500*/  FFMA R7, R6, R7, 0.69314718246459960938 ;  /* 0x3f31721806077423 */ /* 0x000fc80000000007 */
[----:B------:R-:W-:-:S04]  /*0510*/  FFMA R7, R6, R7, 1 ;  /* 0x3f80000006077423 */ /* 0x000fc80000000007 */
[----:B------:R-:W-:-:S04]  /*0520*/  FMUL R7, R7, R12 ;  /* 0x0000000c07077220 */ /* 0x000fc80000400000 */
[----:B------:R-:W-:Y:S01]  /*0530*/  FMUL R7, R7, R10 ;  /* 0x0000000a07077220 */ /* 0x000fe20000400000 */
[----:B------:R-:W-:Y:S02]  /*0540*/  MOV R10, 0x3f800000 ;  /* 0x3f800000000a7802 */ /* 0x000fe40000000f00 */
[----:B------:R-:W-:Y:S01]  /*0550*/  @P1 FSEL R7, RZ, +INF , !P2 ;  /* 0x7f800000ff071808 */ /* 0x000fe20005000000 */
[----:B------:R-:W-:Y:S06]  /*0560*/  @P0 BRA `(.L_x_1) ;  /* 0x00000000006c0947 */ /* 0x000fec0003800000 */
[----:B------:R-:W-:-:S04]  /*0570*/  FSETP.NAN.AND P0, PT, |R4|, |R4|, PT ;  /* 0x400000040400720b */ /* 0x000fc80003f08200 */
[----:B------:R-:W-:-:S13]  /*0580*/  FSETP.NUM.AND P0, PT, |R5|, |R5|, !P0 ;  /* 0x400000050500720b */ /* 0x000fda0004707200 */
[----:B------:R-:W-:Y:S01]  /*0590*/  @!P0 FADD R10, |R5|, R4 ;  /* 0x00000004050a8221 */ /* 0x000fe20000000200 */
[----:B------:R-:W-:Y:S06]  /*05a0*/  @!P0 BRA `(.L_x_1) ;  /* 0x00000000005c8947 */ /* 0x000fec0003800000 */
[----:B------:R-:W-:Y:S01]  /*05b0*/  FMUL R6, R4, 0.5 ;  /* 0x3f00000004067820 */ /* 0x000fe20000400000 */
[----:B------:R-:W-:-:S04]  /*05c0*/  FSETP.NEU.AND P0, PT, |R5|, +INF , PT ;  /* 0x7f8000000500780b */ /* 0x000fc80003f0d200 */
[----:B------:R-:W-:Y:S01]  /*05d0*/  FSETP.NEU.AND P0, PT, |R5|, RZ, P0 ;  /* 0x000000ff0500720b */ /* 0x000fe2000070d200 */
[----:B------:R-:W0:Y:S03]  /*05e0*/  FRND.TRUNC R6, R6 ;  /* 0x0000000600067307 */ /* 0x000e26000020d000 */
[----:B------:R-:W-:-:S09]  /*05f0*/  FSETP.GEU.OR P1, PT, R4, RZ, P0 ;  /* 0x000000ff0400720b */ /* 0x000fd2000072e400 */
[----:B------:R-:W-:Y:S01]  /*0600*/  @!P0 FADD R10, |R5|, |R5| ;  /* 0x40000005050a8221 */ /* 0x000fe20000000200 */
[----:B0-----:R-:W-:-:S04]  /*0610*/  FADD R9, R6, R6 ;  /* 0x0000000606097221 */ /* 0x001fc80000000000 */
[----:B------:R-:W-:Y:S01]  /*0620*/  @!P1 LOP3.LUT R10, R10, 0x7f800000, RZ, 0x3c, !PT ;  /* 0x7f8000000a0a9812 */ /* 0x000fe200078e3cff */
[----:B------:R-:W-:-:S05]  /*0630*/  FADD R9, -R9, R4 ;  /* 0x0000000409097221 */ /* 0x000fca0000000100 */
[----:B------:R-:W-:-:S13]  /*0640*/  FSETP.NEU.AND P2, PT, |R9|, 1, !P0 ;  /* 0x3f8000000900780b */ /* 0x000fda000474d200 */
[----:B------:R-:W-:Y:S01]  /*0650*/  @P2 LOP3.LUT R10, R10, 0x7fffffff, RZ, 0xc0, !PT ;  /* 0x7fffffff0a0a2812 */ /* 0x000fe200078ec0ff */
[----:B------:R-:W-:Y:S06]  /*0660*/  @!P0 BRA `(.L_x_1) ;  /* 0x00000000002c8947 */ /* 0x000fec0003800000 */
[----:B------:R-:W-:Y:S01]  /*0670*/  FSETP.NEU.AND P0, PT, |R4|, +INF , PT ;  /* 0x7f8000000400780b */ /* 0x000fe20003f0d200 */
[----:B------:R-:W-:Y:S01]  /*0680*/  HFMA2 R10, -RZ, RZ, 1.875, 0 ;  /* 0x3f800000ff0a7431 */ /* 0x000fe200000001ff */
[----:B------:R-:W-:-:S13]  /*0690*/  FSETP.EQ.AND P1, PT, |R5|, -1, PT ;  /* 0xbf8000000500780b */ /* 0x000fda0003f22200 */
[----:B------:R-:W-:Y:S05]  /*06a0*/  @!P0 BRA P1, `(.L_x_1) ;  /* 0x00000000001c8947 */ /* 0x000fea0000800000 */
[----:B------:R-:W-:Y:S02]  /*06b0*/  FSETP.GEU.AND P1, PT, |R5|, RZ, PT ;  /* 0x000000ff0500720b */ /* 0x000fe40003f2e200 */
[----:B------:R-:W-:-:S11]  /*06c0*/  MOV R10, R7 ;  /* 0x00000007000a7202 */ /* 0x000fd60000000f00 */
[----:B------:R-:W0:Y:S01]  /*06d0*/  @!P1 FRND.FLOOR R5, R4 ;  /* 0x0000000400059307 */ /* 0x000e220000205000 */
[----:B------:R-:W-:Y:S02]  /*06e0*/  @!P1 FSETP.NEU.AND P2, PT, |R9|, 1, PT ;  /* 0x3f8000000900980b */ /* 0x000fe40003f4d200 */
[----:B0-----:R-:W-:Y:S02]  /*06f0*/  @!P1 FSETP.NEU.AND P0, PT, R5, R4, PT ;  /* 0x000000040500920b */ /* 0x001fe40003f0d000 */
[----:B------:R-:W-:-:S04]  /*0700*/  @!P1 FSEL R5, R7, -R7, P2 ;  /* 0x8000000707059208 */ /* 0x000fc80001000000 */
[----:B------:R-:W-:-:S07]  /*0710*/  @!P1 FSEL R10, R5, +QNAN , !P0 ;  /* 0x7fffffff050a9808 */ /* 0x000fce0004000000 */
.L_x_1:
[----:B------:R-:W-:Y:S05]  /*0720*/  BSYNC.RECONVERGENT B0 ;  /* 0x0000000000007941 */ /* 0x000fea0003800200 */
.L_x_0:
[----:B------:R-:W0:Y:S01]  /*0730*/  S2UR UR5, SR_CgaCtaId ;  /* 0x00000000000579c3 */ /* 0x000e220000008800 */
[----:B------:R-:W-:Y:S01]  /*0740*/  UMOV UR4, 0x400 ;  /* 0x0000040000047882 */ /* 0x000fe20000000000 */
[----:B------:R-:W-:Y:S02]  /*0750*/  ISETP.GE.U32.AND P1, PT, R3, 0x2, PT ;  /* 0x000000020300780c */ /* 0x000fe40003f26070 */
[----:B------:R-:W-:Y:S01]  /*0760*/  ISETP.NE.AND P0, PT, R2, RZ, PT ;  /* 0x000000ff0200720c */ /* 0x000fe20003f05270 */
[----:B0-----:R-:W-:-:S06]  /*0770*/  ULEA UR4, UR5, UR4, 0x18 ;  /* 0x0000000405047291 */ /* 0x001fcc000f8ec0ff */
[----:B------:R-:W-:-:S05]  /*0780*/  LEA R5, R2, UR4, 0x2 ;  /* 0x0000000402057c11 */ /* 0x000fca000f8e10ff */
[----:B------:R0:W-:Y:S01]  /*0790*/  STS [R5], R10 ;  /* 0x0000000a05007388 */ /* 0x0001e20000000800 */
[----:B------:R-:W-:Y:S06]  /*07a0*/  BAR.SYNC.DEFER_BLOCKING 0x0 ;  /* 0x0000000000007b1d */ /* 0x000fec0000010000 */
[----:B------:R-:W-:Y:S05]  /*07b0*/  @!P1 BRA `(.L_x_2) ;  /* 0x00000000002c9947 */ /* 0x000fea0003800000 */
.L_x_3:
[----:B------:R-:W-:-:S04]  /*07c0*/  SHF.R.U32.HI R8, RZ, 0x1, R3 ;  /* 0x00000001ff087819 */ /* 0x000fc80000011603 */
[----:B------:R-:W-:-:S13]  /*07d0*/  ISETP.GE.U32.AND P1, PT, R2, R8, PT ;  /* 0x000000080200720c */ /* 0x000fda0003f26070 */
[----:B------:R-:W-:Y:S01]  /*07e0*/  @!P1 LEA R4, R8, R5, 0x2 ;  /* 0x0000000508049211 */ /* 0x000fe200078e10ff */
[----:B------:R-:W-:Y:S05]  /*07f0*/  @!P1 LDS R7, [R5] ;  /* 0x0000000005079984 */ /* 0x000fea0000000800 */
[----:B------:R-:W1:Y:S02]  /*0800*/  @!P1 LDS R4, [R4] ;  /* 0x0000000004049984 */ /* 0x000e640000000800 */
[----:B-1----:R-:W-:-:S05]  /*0810*/  @!P1 FADD R6, R4, R7 ;  /* 0x0000000704069221 */ /* 0x002fca0000000000 */
[----:B------:R1:W-:Y:S01]  /*0820*/  @!P1 STS [R5], R6 ;  /* 0x0000000605009388 */ /* 0x0003e20000000800 */
[----:B------:R-:W-:Y:S01]  /*0830*/  BAR.SYNC.DEFER_BLOCKING 0x0 ;  /* 0x0000000000007b1d */ /* 0x000fe20000010000 */
[----:B------:R-:W-:Y:S02]  /*0840*/  ISETP.GT.U32.AND P1, PT, R3, 0x3, PT ;  /* 0x000000030300780c */ /* 0x000fe40003f24070 */
[----:B------:R-:W-:-:S11]  /*0850*/  MOV R3, R8 ;  /* 0x0000000800037202 */ /* 0x000fd60000000f00 */
[----:B-1----:R-:W-:Y:S05]  /*0860*/  @P1 BRA `(.L_x_3) ;  /* 0xfffffffc00d41947 */ /* 0x002fea000383ffff */
.L_x_2:
[----:B------:R-:W-:Y:S05]  /*0870*/  @P0 EXIT ;  /* 0x000000000000094d */ /* 0x000fea0003800000 */
[----:B------:R-:W1:Y:S01]  /*0880*/  S2UR UR5, SR_CgaCtaId ;  /* 0x00000000000579c3 */ /* 0x000e620000008800 */
[----:B------:R-:W-:-:S07]  /*0890*/  UMOV UR4, 0x400 ;  /* 0x0000040000047882 */ /* 0x000fce0000000000 */
[----:B------:R-:W2:Y:S01]  /*08a0*/  LDC.64 R2, c[0x0][0x390] ;  /* 0x0000e400ff027b82 */ /* 0x000ea20000000a00 */
[----:B-1----:R-:W-:Y:S01]  /*08b0*/  ULEA UR4, UR5, UR4, 0x18 ;  /* 0x0000000405047291 */ /* 0x002fe2000f8ec0ff */
[----:B--2---:R-:W-:-:S08]  /*08c0*/  IMAD.WIDE.U32 R2, R0, 0x4, R2 ;  /* 0x0000000400027825 */ /* 0x004fd000078e0002 */
[----:B0-----:R-:W0:Y:S04]  /*08d0*/  LDS R5, [UR4] ;  /* 0x00000004ff057984 */ /* 0x001e280008000800 */
[----:B0-----:R-:W-:Y:S01]  /*08e0*/  REDG.E.ADD.F32.FTZ.RN.STRONG.GPU desc[UR6][R2.64], R5 ;  /* 0x00000005020079a6 */ /* 0x001fe2000c12f306 */
[----:B------:R-:W-:Y:S05]  /*08f0*/  EXIT ;  /* 0x000000000000794d */ /* 0x000fea0003800000 */
.L_x_4:
[----:B------:R-:W-:-:S00]  /*0900*/  BRA `(.L_x_4) ;  /* 0xfffffffc00fc7947 */ /* 0x000fc0000383ffff */
[----:B------:R-:W-:-:S00]  /*0910*/  NOP ;  /* 0x0000000000007918 */ /* 0x000fc00000000000 */
        /* <DEDUP_REMOVED lines=14> */
.L_x_5:


//--------------------- .nv.shared.sum_absolute_error --------------------------
	.section	.nv.shared.sum_absolute_error,"aw",@nobits
	.sectionflags	@""
	.align	4
.nv.shared.sum_absolute_error:
	.zero		5120


//--------------------- .nv.shared.reserved.0     --------------------------
	.section	.nv.shared.reserved.0,"aw",@nobits
	.weak		__nv_reservedSMEM_offset_0_alias
	.size		__nv_reservedSMEM_offset_0_alias, 0, 64
	.other		__nv_reservedSMEM_offset_0_alias,@"STO_CUDA_RESERVED_SHARED STV_DEFAULT"
__nv_reservedSMEM_offset_0_alias:
	.zero		0
	.zero		64


//--------------------- .nv.constant0.sum_absolute_error --------------------------
	.section	.nv.constant0.sum_absolute_error,"a",@progbits
	.sectionflags	@""
	.align	4
.nv.constant0.sum_absolute_error:
	.zero		928


//--------------------- SYMBOLS --------------------------

	.type		.nv.reservedSmem.offset0,@object
	.size		.nv.reservedSmem.offset0,0x4
	.type		.nv.reservedSmem.cap,@object
	.size		.nv.reservedSmem.cap,0x4
